	.headerflags	@"EF_CUDA_TEXMODE_UNIFIED EF_CUDA_64BIT_ADDRESS EF_CUDA_ACCELERATORS EF_CUDA_SM90 EF_CUDA_VIRTUAL_SM(EF_CUDA_SM90)"
	.elftype	@"ET_EXEC"


//--------------------- .nv.info                  --------------------------
	.section	.nv.info,"",@"SHT_CUDA_INFO"
	.align	4


	//----- nvinfo : EIATTR_REGCOUNT
	.align		4
        /*0000*/ 	.byte	0x04, 0x2f
        /*0002*/ 	.short	(.L_1 - .L_0)
	.align		4
.L_0:
        /*0004*/ 	.word	index@(triton_poi_fused_add_55)
        /*0008*/ 	.word	0x00000012


	//----- nvinfo : EIATTR_MIN_STACK_SIZE
	.align		4
.L_1:
        /*000c*/ 	.byte	0x04, 0x12
        /*000e*/ 	.short	(.L_3 - .L_2)
	.align		4
.L_2:
        /*0010*/ 	.word	index@(triton_poi_fused_add_55)
        /*0014*/ 	.word	0x00000000


	//----- nvinfo : EIATTR_FRAME_SIZE
	.align		4
.L_3:
        /*0018*/ 	.byte	0x04, 0x11
        /*001a*/ 	.short	(.L_5 - .L_4)
	.align		4
.L_4:
        /*001c*/ 	.word	index@(triton_poi_fused_add_55)
        /*0020*/ 	.word	0x00000000


	//----- nvinfo : EIATTR_MIN_STACK_SIZE
	.align		4
.L_5:
        /*0024*/ 	.byte	0x04, 0x12
        /*0026*/ 	.short	(.L_7 - .L_6)
	.align		4
.L_6:
        /*0028*/ 	.word	index@(triton_poi_fused_add_55)
        /*002c*/ 	.word	0x00000000
.L_7:


//--------------------- .nv.info.triton_poi_fused_add_55 --------------------------
	.section	.nv.info.triton_poi_fused_add_55,"",@"SHT_CUDA_INFO"
	.sectionflags	@""
	.align	4


	//----- nvinfo : EIATTR_CUDA_API_VERSION
	.align		4
        /*0000*/ 	.byte	0x04, 0x37
        /*0002*/ 	.short	(.L_9 - .L_8)
.L_8:
        /*0004*/ 	.word	0x0000007c


	//----- nvinfo : EIATTR_KPARAM_INFO
	.align		4
.L_9:
        /*0008*/ 	.byte	0x04, 0x17
        /*000a*/ 	.short	(.L_11 - .L_10)
.L_10:
        /*000c*/ 	.word	0x00000000
        /*0010*/ 	.short	0x0005
        /*0012*/ 	.short	0x0028
        /*0014*/ 	.byte	0x00, 0xf0, 0x11, 0x00


	//----- nvinfo : EIATTR_KPARAM_INFO
	.align		4
.L_11:
        /*0018*/ 	.byte	0x04, 0x17
        /*001a*/ 	.short	(.L_13 - .L_12)
.L_12:
        /*001c*/ 	.word	0x00000000
        /*0020*/ 	.short	0x0004
        /*0022*/ 	.short	0x0020
        /*0024*/ 	.byte	0x00, 0xf4, 0x21, 0x00


	//----- nvinfo : EIATTR_KPARAM_INFO
	.align		4
.L_13:
        /*0028*/ 	.byte	0x04, 0x17
        /*002a*/ 	.short	(.L_15 - .L_14)
.L_14:
        /*002c*/ 	.word	0x00000000
        /*0030*/ 	.short	0x0003
        /*0032*/ 	.short	0x0018
        /*0034*/ 	.byte	0x00, 0xf4, 0x21, 0x00


	//----- nvinfo : EIATTR_KPARAM_INFO
	.align		4
.L_15:
        /*0038*/ 	.byte	0x04, 0x17
        /*003a*/ 	.short	(.L_17 - .L_16)
.L_16:
        /*003c*/ 	.word	0x00000000
        /*0040*/ 	.short	0x0002
        /*0042*/ 	.short	0x0010
        /*0044*/ 	.byte	0x00, 0xf4, 0x21, 0x00


	//----- nvinfo : EIATTR_KPARAM_INFO
	.align		4
.L_17:
        /*0048*/ 	.byte	0x04, 0x17
        /*004a*/ 	.short	(.L_19 - .L_18)
.L_18:
        /*004c*/ 	.word	0x00000000
        /*0050*/ 	.short	0x0001
        /*0052*/ 	.short	0x0008
        /*0054*/ 	.byte	0x00, 0xf4, 0x21, 0x00


	//----- nvinfo : EIATTR_KPARAM_INFO
	.align		4
.L_19:
        /*0058*/ 	.byte	0x04, 0x17
        /*005a*/ 	.short	(.L_21 - .L_20)
.L_20:
        /*005c*/ 	.word	0x00000000
        /*0060*/ 	.short	0x0000
        /*0062*/ 	.short	0x0000
        /*0064*/ 	.byte	0x00, 0xf4, 0x21, 0x00


	//----- nvinfo : EIATTR_SPARSE_MMA_MASK
	.align		4
.L_21:
        /*0068*/ 	.byte	0x03, 0x50
        /*006a*/ 	.short	0x0000


	//----- nvinfo : EIATTR_MAXREG_COUNT
	.align		4
        /*006c*/ 	.byte	0x03, 0x1b
        /*006e*/ 	.short	0x00ff


	//----- nvinfo : EIATTR_EXIT_INSTR_OFFSETS
	.align		4
        /*0070*/ 	.byte	0x04, 0x1c
        /*0072*/ 	.short	(.L_23 - .L_22)


	//   ....[0]....
.L_22:
        /*0074*/ 	.word	0x00000210


	//----- nvinfo : EIATTR_REQNTID
	.align		4
.L_23:
        /*0078*/ 	.byte	0x04, 0x10
        /*007a*/ 	.short	(.L_25 - .L_24)
.L_24:
        /*007c*/ 	.word	0x00000080
        /*0080*/ 	.word	0x00000001
        /*0084*/ 	.word	0x00000001


	//----- nvinfo : EIATTR_CBANK_PARAM_SIZE
	.align		4
.L_25:
        /*0088*/ 	.byte	0x03, 0x19
        /*008a*/ 	.short	0x002c


	//----- nvinfo : EIATTR_PARAM_CBANK
	.align		4
        /*008c*/ 	.byte	0x04, 0x0a
        /*008e*/ 	.short	(.L_27 - .L_26)
	.align		4
.L_26:
        /*0090*/ 	.word	index@(.nv.constant0.triton_poi_fused_add_55)
        /*0094*/ 	.short	0x0210
        /*0096*/ 	.short	0x002c


	//----- nvinfo : EIATTR_SW_WAR
	.align		4
.L_27:
        /*0098*/ 	.byte	0x04, 0x36
        /*009a*/ 	.short	(.L_29 - .L_28)
.L_28:
        /*009c*/ 	.word	0x00000008
.L_29:


//--------------------- .nv.callgraph             --------------------------
	.section	.nv.callgraph,"",@"SHT_CUDA_CALLGRAPH"
	.align	4
	.sectionentsize	8
	.align		4
        /*0000*/ 	.word	0x00000000
	.align		4
        /*0004*/ 	.word	0xffffffff
	.align		4
        /*0008*/ 	.word	0x00000000
	.align		4
        /*000c*/ 	.word	0xfffffffe
	.align		4
        /*0010*/ 	.word	0x00000000
	.align		4
        /*0014*/ 	.word	0xfffffffd
	.align		4
        /*0018*/ 	.word	0x00000000
	.align		4
        /*001c*/ 	.word	0xfffffffc


//--------------------- .text.triton_poi_fused_add_55 --------------------------
	.section	.text.triton_poi_fused_add_55,"ax",@progbits
	.align	128
        .global         triton_poi_fused_add_55
        .type           triton_poi_fused_add_55,@function
        .size           triton_poi_fused_add_55,(.L_x_1 - triton_poi_fused_add_55)
        .other          triton_poi_fused_add_55,@"STO_CUDA_ENTRY STV_DEFAULT"
triton_poi_fused_add_55:
.text.triton_poi_fused_add_55:
[----:B------:R-:W-:Y:S01]  /*0000*/  LDC R1, c[0x0][0x28] ;  /* 0x00000a00ff017b82 */ /* 0x000fe20000000800 */
[----:B------:R-:W1:Y:S07]  /*0010*/  S2R R0, SR_TID.X ;  /* 0x0000000000007919 */ /* 0x000e6e0000002100 */
[----:B------:R-:W2:Y:S01]  /*0020*/  LDC.64 R4, c[0x0][0x210] ;  /* 0x00008400ff047b82 */ /* 0x000ea20000000a00 */
[----:B------:R-:W-:Y:S01]  /*0030*/  ULDC.64 UR4, c[0x0][0x208] ;  /* 0x0000820000047ab9 */ /* 0x000fe20000000a00 */
[----:B------:R-:W3:Y:S06]  /*0040*/  S2R R3, SR_CTAID.X ;  /* 0x0000000000037919 */ /* 0x000eec0000002500 */
[----:B------:R-:W4:Y:S08]  /*0050*/  LDC.64 R6, c[0x0][0x218] ;  /* 0x00008600ff067b82 */ /* 0x000f300000000a00 */
[----:B------:R-:W5:Y:S01]  /*0060*/  LDC.64 R8, c[0x0][0x220] ;  /* 0x00008800ff087b82 */ /* 0x000f620000000a00 */
[----:B-1----:R-:W-:-:S02]  /*0070*/  LOP3.LUT R0, R0, 0x7f, RZ, 0xc0, !PT ;  /* 0x0000007f00007812 */ /* 0x002fc400078ec0ff */
[----:B---3--:R-:W-:Y:S02]  /*0080*/  SHF.R.S32.HI R2, RZ, 0x18, R3 ;  /* 0x00000018ff027819 */ /* 0x008fe40000011403 */
[----:B------:R-:W-:Y:S02]  /*0090*/  LEA R0, R3, R0, 0x7 ;  /* 0x0000000003007211 */ /* 0x000fe400078e38ff */
[----:B------:R-:W-:-:S04]  /*00a0*/  SGXT R3, R2, 0x1 ;  /* 0x000000010203781a */ /* 0x000fc80000000200 */
[----:B------:R-:W-:Y:S02]  /*00b0*/  LEA.HI R10, R3, R0, RZ, 0xd ;  /* 0x00000000030a7211 */ /* 0x000fe400078f68ff */
[----:B------:R-:W1:Y:S02]  /*00c0*/  LDC.64 R2, c[0x0][0x228] ;  /* 0x00008a00ff027b82 */ /* 0x000e640000000a00 */
[----:B------:R-:W-:-:S04]  /*00d0*/  LOP3.LUT R11, R10, 0xffffe000, RZ, 0xc0, !PT ;  /* 0xffffe0000a0b7812 */ /* 0x000fc800078ec0ff */
[----:B------:R-:W-:Y:S02]  /*00e0*/  IADD3 R11, R0, -R11, RZ ;  /* 0x8000000b000b7210 */ /* 0x000fe40007ffe0ff */
[----:B------:R-:W-:-:S05]  /*00f0*/  SHF.R.S32.HI R0, RZ, 0xd, R10 ;  /* 0x0000000dff007819 */ /* 0x000fca000001140a */
[----:B------:R-:W-:-:S04]  /*0100*/  IMAD R11, R0, 0x2400, R11 ;  /* 0x00002400000b7824 */ /* 0x000fc800078e020b */
[----:B------:R-:W-:Y:S02]  /*0110*/  IMAD R13, R0, -0x200, R11 ;  /* 0xfffffe00000d7824 */ /* 0x000fe400078e020b */
[----:B--2---:R-:W-:Y:S02]  /*0120*/  IMAD.WIDE R4, R11, 0x4, R4 ;  /* 0x000000040b047825 */ /* 0x004fe400078e0204 */
[----:B------:R-:W2:Y:S02]  /*0130*/  LDC.64 R10, c[0x0][0x230] ;  /* 0x00008c00ff0a7b82 */ /* 0x000ea40000000a00 */
[C---:B----4-:R-:W-:Y:S02]  /*0140*/  IMAD.WIDE R6, R13.reuse, 0x4, R6 ;  /* 0x000000040d067825 */ /* 0x050fe400078e0206 */
[----:B------:R-:W3:Y:S02]  /*0150*/  LDG.E R4, desc[UR4][R4.64] ;  /* 0x0000000404047981 */ /* 0x000ee4000c1e1900 */
[----:B-----5:R-:W-:-:S02]  /*0160*/  IMAD.WIDE R8, R13, 0x4, R8 ;  /* 0x000000040d087825 */ /* 0x020fc400078e0208 */
[----:B------:R-:W3:Y:S02]  /*0170*/  LDG.E R7, desc[UR4][R6.64] ;  /* 0x0000000406077981 */ /* 0x000ee4000c1e1900 */
[----:B-1----:R-:W-:Y:S02]  /*0180*/  IMAD.WIDE R2, R13, 0x4, R2 ;  /* 0x000000040d027825 */ /* 0x002fe400078e0202 */
[----:B------:R-:W4:Y:S04]  /*0190*/  LDG.E R8, desc[UR4][R8.64] ;  /* 0x0000000408087981 */ /* 0x000f28000c1e1900 */
[----:B------:R-:W5:Y:S01]  /*01a0*/  LDG.E R2, desc[UR4][R2.64] ;  /* 0x0000000402027981 */ /* 0x000f62000c1e1900 */
[----:B------:R-:W-:-:S05]  /*01b0*/  LEA R13, R0, R13, 0xb ;  /* 0x0000000d000d7211 */ /* 0x000fca00078e58ff */
[----:B--2---:R-:W-:-:S04]  /*01c0*/  IMAD.WIDE R10, R13, 0x4, R10 ;  /* 0x000000040d0a7825 */ /* 0x004fc800078e020a */
[----:B---3--:R-:W-:-:S04]  /*01d0*/  FADD R15, R4, R7 ;  /* 0x00000007040f7221 */ /* 0x008fc80000000000 */
[----:B----4-:R-:W-:-:S04]  /*01e0*/  FADD R15, R8, R15 ;  /* 0x0000000f080f7221 */ /* 0x010fc80000000000 */
[----:B-----5:R-:W-:-:S05]  /*01f0*/  FADD R15, R2, R15 ;  /* 0x0000000f020f7221 */ /* 0x020fca0000000000 */
[----:B------:R-:W-:Y:S01]  /*0200*/  STG.E desc[UR4][R10.64], R15 ;  /* 0x0000000f0a007986 */ /* 0x000fe2000c101904 */
[----:B------:R-:W-:Y:S05]  /*0210*/  EXIT ;  /* 0x000000000000794d */ /* 0x000fea0003800000 */
.L_x_0:
[----:B------:R-:W-:-:S00]  /*0220*/  BRA `(.L_x_0) ;  /* 0xfffffffc00fc7947 */ /* 0x000fc0000383ffff */
[----:B------:R-:W-:-:S00]  /*0230*/  NOP ;  /* 0x0000000000007918 */ /* 0x000fc00000000000 */
        /* <DEDUP_REMOVED lines=12> */
.L_x_1:


//--------------------- .nv.constant0.triton_poi_fused_add_55 --------------------------
	.section	.nv.constant0.triton_poi_fused_add_55,"a",@progbits
	.sectionflags	@""
	.align	4
.nv.constant0.triton_poi_fused_add_55:
	.zero		572
